//
// Generated by NVIDIA NVVM Compiler
//
// Compiler Build ID: CL-36424714
// Cuda compilation tools, release 13.0, V13.0.88
// Based on NVVM 20.0.0
//

.version 9.0
.target sm_100
.address_size 64

	// .globl	_Z19conv1d_shared_constPKfPfiii
.const .align 4 .b8 d_kernel_const[8192];
.extern .shared .align 16 .b8 s[];

.visible .entry _Z19conv1d_shared_constPKfPfiii(
	.param .u64 .ptr .align 1 _Z19conv1d_shared_constPKfPfiii_param_0,
	.param .u64 .ptr .align 1 _Z19conv1d_shared_constPKfPfiii_param_1,
	.param .u32 _Z19conv1d_shared_constPKfPfiii_param_2,
	.param .u32 _Z19conv1d_shared_constPKfPfiii_param_3,
	.param .u32 _Z19conv1d_shared_constPKfPfiii_param_4
)
{
	.reg .pred 	%p<32>;
	.reg .b32 	%r<93>;
	.reg .b32 	%f<88>;
	.reg .b64 	%rd<31>;

	ld.param.u64 	%rd5, [_Z19conv1d_shared_constPKfPfiii_param_0];
	ld.param.u64 	%rd4, [_Z19conv1d_shared_constPKfPfiii_param_1];
	ld.param.u32 	%r45, [_Z19conv1d_shared_constPKfPfiii_param_2];
	ld.param.u32 	%r46, [_Z19conv1d_shared_constPKfPfiii_param_3];
	ld.param.u32 	%r47, [_Z19conv1d_shared_constPKfPfiii_param_4];
	cvta.to.global.u64 	%rd1, %rd5;
	mov.u32 	%r1, %tid.x;
	mov.u32 	%r48, %ctaid.x;
	mov.u32 	%r2, %ntid.x;
	mul.lo.s32 	%r3, %r48, %r2;
	add.s32 	%r4, %r3, %r1;
	shl.b32 	%r5, %r47, 1;
	add.s32 	%r49, %r5, %r2;
	setp.ge.s32 	%p1, %r1, %r49;
	@%p1 bra 	$L__BB0_17;
	max.s32 	%r50, %r1, %r5;
	sub.s32 	%r51, %r50, %r1;
	setp.ne.s32 	%p2, %r51, 0;
	selp.u32 	%r52, 1, 0, %p2;
	selp.s32 	%r53, -1, 0, %p2;
	add.s32 	%r54, %r51, %r53;
	div.u32 	%r55, %r54, %r2;
	add.s32 	%r6, %r55, %r52;
	and.b32  	%r56, %r6, 3;
	setp.eq.s32 	%p3, %r56, 3;
	mov.u32 	%r87, %r1;
	@%p3 bra 	$L__BB0_6;
	add.s32 	%r57, %r6, 1;
	and.b32  	%r58, %r57, 3;
	shl.b32 	%r59, %r1, 2;
	mov.u32 	%r60, s;
	add.s32 	%r85, %r60, %r59;
	shl.b32 	%r8, %r2, 2;
	sub.s32 	%r84, %r4, %r47;
	neg.s32 	%r83, %r58;
	mad.lo.s32 	%r87, %r2, %r58, %r1;
$L__BB0_3:
	.pragma "nounroll";
	setp.lt.s32 	%p4, %r84, 0;
	setp.ge.s32 	%p5, %r84, %r45;
	mov.f32 	%f75, 0f00000000;
	or.pred  	%p6, %p4, %p5;
	@%p6 bra 	$L__BB0_5;
	mul.wide.u32 	%rd6, %r84, 4;
	add.s64 	%rd7, %rd1, %rd6;
	ld.global.nc.f32 	%f75, [%rd7];
$L__BB0_5:
	st.shared.f32 	[%r85], %f75;
	add.s32 	%r85, %r85, %r8;
	add.s32 	%r84, %r84, %r2;
	add.s32 	%r83, %r83, 1;
	setp.ne.s32 	%p7, %r83, 0;
	@%p7 bra 	$L__BB0_3;
$L__BB0_6:
	setp.lt.u32 	%p8, %r6, 3;
	@%p8 bra 	$L__BB0_17;
	sub.s32 	%r19, %r3, %r47;
$L__BB0_8:
	add.s32 	%r21, %r87, %r19;
	setp.lt.s32 	%p9, %r21, 0;
	setp.ge.s32 	%p10, %r21, %r45;
	mov.f32 	%f76, 0f00000000;
	or.pred  	%p11, %p9, %p10;
	@%p11 bra 	$L__BB0_10;
	mul.wide.u32 	%rd8, %r21, 4;
	add.s64 	%rd9, %rd1, %rd8;
	ld.global.nc.f32 	%f76, [%rd9];
$L__BB0_10:
	shl.b32 	%r61, %r87, 2;
	mov.u32 	%r62, s;
	add.s32 	%r22, %r62, %r61;
	st.shared.f32 	[%r22], %f76;
	add.s32 	%r23, %r21, %r2;
	setp.lt.s32 	%p12, %r23, 0;
	setp.ge.s32 	%p13, %r23, %r45;
	mov.f32 	%f77, 0f00000000;
	or.pred  	%p14, %p12, %p13;
	@%p14 bra 	$L__BB0_12;
	mul.wide.u32 	%rd10, %r23, 4;
	add.s64 	%rd11, %rd1, %rd10;
	ld.global.nc.f32 	%f77, [%rd11];
$L__BB0_12:
	shl.b32 	%r24, %r2, 2;
	add.s32 	%r25, %r22, %r24;
	st.shared.f32 	[%r25], %f77;
	add.s32 	%r26, %r23, %r2;
	setp.lt.s32 	%p15, %r26, 0;
	setp.ge.s32 	%p16, %r26, %r45;
	mov.f32 	%f78, 0f00000000;
	or.pred  	%p17, %p15, %p16;
	@%p17 bra 	$L__BB0_14;
	mul.wide.u32 	%rd12, %r26, 4;
	add.s64 	%rd13, %rd1, %rd12;
	ld.global.nc.f32 	%f78, [%rd13];
$L__BB0_14:
	add.s32 	%r27, %r25, %r24;
	st.shared.f32 	[%r27], %f78;
	shl.b32 	%r63, %r2, 1;
	add.s32 	%r28, %r87, %r63;
	add.s32 	%r29, %r26, %r2;
	setp.lt.s32 	%p18, %r29, 0;
	setp.ge.s32 	%p19, %r29, %r45;
	mov.f32 	%f79, 0f00000000;
	or.pred  	%p20, %p18, %p19;
	@%p20 bra 	$L__BB0_16;
	mul.wide.u32 	%rd14, %r29, 4;
	add.s64 	%rd15, %rd1, %rd14;
	ld.global.nc.f32 	%f79, [%rd15];
$L__BB0_16:
	add.s32 	%r64, %r28, %r2;
	add.s32 	%r65, %r27, %r24;
	st.shared.f32 	[%r65], %f79;
	add.s32 	%r87, %r64, %r2;
	setp.lt.s32 	%p21, %r64, %r5;
	@%p21 bra 	$L__BB0_8;
$L__BB0_17:
	bar.sync 	0;
	setp.ge.s32 	%p22, %r4, %r45;
	@%p22 bra 	$L__BB0_31;
	setp.lt.s32 	%p23, %r46, 1;
	mov.f32 	%f87, 0f00000000;
	@%p23 bra 	$L__BB0_30;
	and.b32  	%r31, %r46, 7;
	setp.lt.u32 	%p24, %r46, 8;
	mov.f32 	%f87, 0f00000000;
	mov.b32 	%r91, 0;
	@%p24 bra 	$L__BB0_22;
	and.b32  	%r91, %r46, 2147483640;
	neg.s32 	%r89, %r91;
	shl.b32 	%r67, %r1, 2;
	mov.u32 	%r68, s;
	add.s32 	%r69, %r67, %r68;
	add.s32 	%r88, %r69, 16;
	mov.u64 	%rd17, d_kernel_const;
	add.s64 	%rd30, %rd17, 16;
	mov.f32 	%f87, 0f00000000;
$L__BB0_21:
	.pragma "nounroll";
	ld.shared.f32 	%f32, [%r88+-16];
	ld.const.f32 	%f33, [%rd30+-16];
	fma.rn.f32 	%f34, %f32, %f33, %f87;
	ld.shared.f32 	%f35, [%r88+-12];
	ld.const.f32 	%f36, [%rd30+-12];
	fma.rn.f32 	%f37, %f35, %f36, %f34;
	ld.shared.f32 	%f38, [%r88+-8];
	ld.const.f32 	%f39, [%rd30+-8];
	fma.rn.f32 	%f40, %f38, %f39, %f37;
	ld.shared.f32 	%f41, [%r88+-4];
	ld.const.f32 	%f42, [%rd30+-4];
	fma.rn.f32 	%f43, %f41, %f42, %f40;
	ld.shared.f32 	%f44, [%r88];
	ld.const.f32 	%f45, [%rd30];
	fma.rn.f32 	%f46, %f44, %f45, %f43;
	ld.shared.f32 	%f47, [%r88+4];
	ld.const.f32 	%f48, [%rd30+4];
	fma.rn.f32 	%f49, %f47, %f48, %f46;
	ld.shared.f32 	%f50, [%r88+8];
	ld.const.f32 	%f51, [%rd30+8];
	fma.rn.f32 	%f52, %f50, %f51, %f49;
	ld.shared.f32 	%f53, [%r88+12];
	ld.const.f32 	%f54, [%rd30+12];
	fma.rn.f32 	%f87, %f53, %f54, %f52;
	add.s32 	%r89, %r89, 8;
	add.s32 	%r88, %r88, 32;
	add.s64 	%rd30, %rd30, 32;
	setp.ne.s32 	%p25, %r89, 0;
	@%p25 bra 	$L__BB0_21;
$L__BB0_22:
	setp.eq.s32 	%p26, %r31, 0;
	@%p26 bra 	$L__BB0_30;
	and.b32  	%r40, %r46, 3;
	setp.lt.u32 	%p27, %r31, 4;
	@%p27 bra 	$L__BB0_25;
	add.s32 	%r70, %r91, %r1;
	shl.b32 	%r71, %r70, 2;
	mov.u32 	%r72, s;
	add.s32 	%r73, %r72, %r71;
	ld.shared.f32 	%f56, [%r73];
	mul.wide.u32 	%rd18, %r91, 4;
	mov.u64 	%rd19, d_kernel_const;
	add.s64 	%rd20, %rd19, %rd18;
	ld.const.f32 	%f57, [%rd20];
	fma.rn.f32 	%f58, %f56, %f57, %f87;
	ld.shared.f32 	%f59, [%r73+4];
	ld.const.f32 	%f60, [%rd20+4];
	fma.rn.f32 	%f61, %f59, %f60, %f58;
	ld.shared.f32 	%f62, [%r73+8];
	ld.const.f32 	%f63, [%rd20+8];
	fma.rn.f32 	%f64, %f62, %f63, %f61;
	ld.shared.f32 	%f65, [%r73+12];
	ld.const.f32 	%f66, [%rd20+12];
	fma.rn.f32 	%f87, %f65, %f66, %f64;
	add.s32 	%r91, %r91, 4;
$L__BB0_25:
	setp.eq.s32 	%p28, %r40, 0;
	@%p28 bra 	$L__BB0_30;
	setp.eq.s32 	%p29, %r40, 1;
	@%p29 bra 	$L__BB0_28;
	add.s32 	%r74, %r91, %r1;
	shl.b32 	%r75, %r74, 2;
	mov.u32 	%r76, s;
	add.s32 	%r77, %r76, %r75;
	ld.shared.f32 	%f68, [%r77];
	mul.wide.u32 	%rd21, %r91, 4;
	mov.u64 	%rd22, d_kernel_const;
	add.s64 	%rd23, %rd22, %rd21;
	ld.const.f32 	%f69, [%rd23];
	fma.rn.f32 	%f70, %f68, %f69, %f87;
	ld.shared.f32 	%f71, [%r77+4];
	ld.const.f32 	%f72, [%rd23+4];
	fma.rn.f32 	%f87, %f71, %f72, %f70;
	add.s32 	%r91, %r91, 2;
$L__BB0_28:
	and.b32  	%r78, %r46, 1;
	setp.eq.b32 	%p30, %r78, 1;
	not.pred 	%p31, %p30;
	@%p31 bra 	$L__BB0_30;
	add.s32 	%r79, %r91, %r1;
	shl.b32 	%r80, %r79, 2;
	mov.u32 	%r81, s;
	add.s32 	%r82, %r81, %r80;
	ld.shared.f32 	%f73, [%r82];
	mul.wide.u32 	%rd24, %r91, 4;
	mov.u64 	%rd25, d_kernel_const;
	add.s64 	%rd26, %rd25, %rd24;
	ld.const.f32 	%f74, [%rd26];
	fma.rn.f32 	%f87, %f73, %f74, %f87;
$L__BB0_30:
	cvta.to.global.u64 	%rd27, %rd4;
	mul.wide.u32 	%rd28, %r4, 4;
	add.s64 	%rd29, %rd27, %rd28;
	st.global.f32 	[%rd29], %f87;
$L__BB0_31:
	ret;

}


// ===== COMPILED SASS (sm_100) =====

	.target	sm_100

	.elftype	@"ET_EXEC"


//--------------------- .note.nv.tkinfo           --------------------------
	.section	.note.nv.tkinfo,"",@"SHT_NOTE"
	.sectionflags	@"SHF_NOTE_NV_TKINFO"
	.tkinfo
        /*0018*/ 	.word	0x00000002
        /*0030*/ 	.string	""
        /*0030*/ 	.string	"ptxas"
        /*0030*/ 	.string	"Cuda compilation tools, release 13.0, V13.0.88"
        /*0030*/ 	.string	"Build cuda_13.0.r13.0/compiler.36424714_0"
        /*0030*/ 	.string	"-arch sm_100 -m 64 "



//--------------------- .note.nv.cuinfo           --------------------------
	.section	.note.nv.cuinfo,"",@"SHT_NOTE"
	.sectionflags	@"SHF_NOTE_NV_CUINFO"
        /*0018*/ 	.short	0x0002
        /*001a*/ 	.short	0x0064
        /*001c*/ 	.short	0x0082
	.zero		2


//--------------------- .nv.info                  --------------------------
	.section	.nv.info,"",@"SHT_CUDA_INFO"
	.align	4


	//----- nvinfo : EIATTR_REGCOUNT
	.align		4
        /*0000*/ 	.byte	0x04, 0x2f
        /*0002*/ 	.short	(.L_2 - .L_1)
	.align		4
.L_1:
        /*0004*/ 	.word	index@(_Z19conv1d_shared_constPKfPfiii)
        /*0008*/ 	.word	0x00000018


	//----- nvinfo : EIATTR_FRAME_SIZE
	.align		4
.L_2:
        /*000c*/ 	.byte	0x04, 0x11
        /*000e*/ 	.short	(.L_4 - .L_3)
	.align		4
.L_3:
        /*0010*/ 	.word	index@(_Z19conv1d_shared_constPKfPfiii)
        /*0014*/ 	.word	0x00000000


	//----- nvinfo : EIATTR_MIN_STACK_SIZE
	.align		4
.L_4:
        /*0018*/ 	.byte	0x04, 0x12
        /*001a*/ 	.short	(.L_6 - .L_5)
	.align		4
.L_5:
        /*001c*/ 	.word	index@(_Z19conv1d_shared_constPKfPfiii)
        /*0020*/ 	.word	0x00000000
.L_6:


//--------------------- .nv.compat                --------------------------
	.section	.nv.compat,"",@"SHT_CUDA_COMPAT_INFO"
	.align	4
        /*0000*/ 	.byte	0x02, 0x09, 0x00, 0x00, 0x02, 0x02, 0x01, 0x00, 0x02, 0x05, 0x05, 0x00, 0x03, 0x07, 0x01, 0x01
        /*0010*/ 	.byte	0x02, 0x03, 0x00, 0x00, 0x02, 0x06, 0x01, 0x00, 0x04, 0x0b, 0x08, 0x00, 0x09, 0x00, 0x00, 0x00
        /*0020*/ 	.byte	0x00, 0x00, 0x00, 0x00


//--------------------- .nv.info._Z19conv1d_shared_constPKfPfiii --------------------------
	.section	.nv.info._Z19conv1d_shared_constPKfPfiii,"",@"SHT_CUDA_INFO"
	.sectionflags	@""
	.align	4


	//----- nvinfo : EIATTR_CUDA_API_VERSION
	.align		4
        /*0000*/ 	.byte	0x04, 0x37
        /*0002*/ 	.short	(.L_8 - .L_7)
.L_7:
        /*0004*/ 	.word	0x00000082


	//----- nvinfo : EIATTR_KPARAM_INFO
	.align		4
.L_8:
        /*0008*/ 	.byte	0x04, 0x17
        /*000a*/ 	.short	(.L_10 - .L_9)
.L_9:
        /*000c*/ 	.word	0x00000000
        /*0010*/ 	.short	0x0004
        /*0012*/ 	.short	0x0018
        /*0014*/ 	.byte	0x00, 0xf0, 0x11, 0x00


	//----- nvinfo : EIATTR_KPARAM_INFO
	.align		4
.L_10:
        /*0018*/ 	.byte	0x04, 0x17
        /*001a*/ 	.short	(.L_12 - .L_11)
.L_11:
        /*001c*/ 	.word	0x00000000
        /*0020*/ 	.short	0x0003
        /*0022*/ 	.short	0x0014
        /*0024*/ 	.byte	0x00, 0xf0, 0x11, 0x00


	//----- nvinfo : EIATTR_KPARAM_INFO
	.align		4
.L_12:
        /*0028*/ 	.byte	0x04, 0x17
        /*002a*/ 	.short	(.L_14 - .L_13)
.L_13:
        /*002c*/ 	.word	0x00000000
        /*0030*/ 	.short	0x0002
        /*0032*/ 	.short	0x0010
        /*0034*/ 	.byte	0x00, 0xf0, 0x11, 0x00


	//----- nvinfo : EIATTR_KPARAM_INFO
	.align		4
.L_14:
        /*0038*/ 	.byte	0x04, 0x17
        /*003a*/ 	.short	(.L_16 - .L_15)
.L_15:
        /*003c*/ 	.word	0x00000000
        /*0040*/ 	.short	0x0001
        /*0042*/ 	.short	0x0008
        /*0044*/ 	.byte	0x00, 0xf5, 0x21, 0x00


	//----- nvinfo : EIATTR_KPARAM_INFO
	.align		4
.L_16:
        /*0048*/ 	.byte	0x04, 0x17
        /*004a*/ 	.short	(.L_18 - .L_17)
.L_17:
        /*004c*/ 	.word	0x00000000
        /*0050*/ 	.short	0x0000
        /*0052*/ 	.short	0x0000
        /*0054*/ 	.byte	0x00, 0xf5, 0x21, 0x00


	//----- nvinfo : EIATTR_SPARSE_MMA_MASK
	.align		4
.L_18:
        /*0058*/ 	.byte	0x03, 0x50
        /*005a*/ 	.short	0x0000


	//----- nvinfo : EIATTR_MAXREG_COUNT
	.align		4
        /*005c*/ 	.byte	0x03, 0x1b
        /*005e*/ 	.short	0x00ff


	//----- nvinfo : EIATTR_NUM_BARRIERS
	.align		4
        /*0060*/ 	.byte	0x02, 0x4c
        /*0062*/ 	.byte	0x01
	.zero		1


	//----- nvinfo : EIATTR_MERCURY_ISA_VERSION
	.align		4
        /*0064*/ 	.byte	0x03, 0x5f
        /*0066*/ 	.short	0x0101


	//----- nvinfo : EIATTR_VRC_CTA_INIT_COUNT
	.align		4
        /*0068*/ 	.byte	0x02, 0x4a
	.zero		1
	.zero		1


	//----- nvinfo : EIATTR_EXIT_INSTR_OFFSETS
	.align		4
        /*006c*/ 	.byte	0x04, 0x1c
        /*006e*/ 	.short	(.L_20 - .L_19)


	//   ....[0]....
.L_19:
        /*0070*/ 	.word	0x00000750


	//   ....[1]....
        /*0074*/ 	.word	0x00000d60


	//----- nvinfo : EIATTR_CRS_STACK_SIZE
	.align		4
.L_20:
        /*0078*/ 	.byte	0x04, 0x1e
        /*007a*/ 	.short	(.L_22 - .L_21)
.L_21:
        /*007c*/ 	.word	0x00000000


	//----- nvinfo : EIATTR_CBANK_PARAM_SIZE
	.align		4
.L_22:
        /*0080*/ 	.byte	0x03, 0x19
        /*0082*/ 	.short	0x001c


	//----- nvinfo : EIATTR_PARAM_CBANK
	.align		4
        /*0084*/ 	.byte	0x04, 0x0a
        /*0086*/ 	.short	(.L_24 - .L_23)
	.align		4
.L_23:
        /*0088*/ 	.word	index@(.nv.constant0._Z19conv1d_shared_constPKfPfiii)
        /*008c*/ 	.short	0x0380
        /*008e*/ 	.short	0x001c


	//----- nvinfo : EIATTR_SW_WAR
	.align		4
.L_24:
        /*0090*/ 	.byte	0x04, 0x36
        /*0092*/ 	.short	(.L_26 - .L_25)
.L_25:
        /*0094*/ 	.word	0x00000008
.L_26:


//--------------------- .nv.callgraph             --------------------------
	.section	.nv.callgraph,"",@"SHT_CUDA_CALLGRAPH"
	.align	4
	.sectionentsize	8
	.align		4
        /*0000*/ 	.word	0x00000000
	.align		4
        /*0004*/ 	.word	0xffffffff
	.align		4
        /*0008*/ 	.word	0x00000000
	.align		4
        /*000c*/ 	.word	0xfffffffe
	.align		4
        /*0010*/ 	.word	0x00000000
	.align		4
        /*0014*/ 	.word	0xfffffffd
	.align		4
        /*0018*/ 	.word	0x00000000
	.align		4
        /*001c*/ 	.word	0xfffffffc


//--------------------- .nv.constant3             --------------------------
	.section	.nv.constant3,"a",@progbits
	.align	4
.nv.constant3:
	.type		d_kernel_const,@object
	.size		d_kernel_const,(.L_0 - d_kernel_const)
d_kernel_const:
	.zero		8192
.L_0:


//--------------------- .text._Z19conv1d_shared_constPKfPfiii --------------------------
	.section	.text._Z19conv1d_shared_constPKfPfiii,"ax",@progbits
	.align	128
        .global         _Z19conv1d_shared_constPKfPfiii
        .type           _Z19conv1d_shared_constPKfPfiii,@function
        .size           _Z19conv1d_shared_constPKfPfiii,(.L_x_12 - _Z19conv1d_shared_constPKfPfiii)
        .other          _Z19conv1d_shared_constPKfPfiii,@"STO_CUDA_ENTRY STV_DEFAULT"
_Z19conv1d_shared_constPKfPfiii:
.text._Z19conv1d_shared_constPKfPfiii:
[----:B------:R-:W-:Y:S01]  /*0000*/  LDC R1, c[0x0][0x37c] ;  /* 0x0000df00ff017b82 */ /* 0x000fe20000000800 */
[----:B------:R-:W0:Y:S01]  /*0010*/  S2R R2, SR_TID.X ;  /* 0x0000000000027919 */ /* 0x000e220000002100 */
[----:B------:R-:W1:Y:S06]  /*0020*/  LDCU UR7, c[0x0][0x398] ;  /* 0x00007300ff0777ac */ /* 0x000e6c0008000800 */
[----:B------:R-:W2:Y:S01]  /*0030*/  LDC R3, c[0x0][0x360] ;  /* 0x0000d800ff037b82 */ /* 0x000ea20000000800 */
[----:B------:R-:W-:Y:S01]  /*0040*/  BSSY.RECONVERGENT B0, `(.L_x_0) ;  /* 0x000006d000007945 */ /* 0x000fe20003800200 */
[----:B------:R-:W3:Y:S01]  /*0050*/  LDCU.64 UR10, c[0x0][0x358] ;  /* 0x00006b00ff0a77ac */ /* 0x000ee20008000a00 */
[----:B------:R-:W4:Y:S05]  /*0060*/  LDCU UR8, c[0x0][0x390] ;  /* 0x00007200ff0877ac */ /* 0x000f2a0008000800 */
[----:B------:R-:W5:Y:S01]  /*0070*/  S2UR UR4, SR_CTAID.X ;  /* 0x00000000000479c3 */ /* 0x000f620000002500 */
[----:B------:R-:W0:Y:S01]  /*0080*/  LDCU UR9, c[0x0][0x390] ;  /* 0x00007200ff0977ac */ /* 0x000e220008000800 */
[----:B-1----:R-:W-:-:S06]  /*0090*/  USHF.L.U32 UR6, UR7, 0x1, URZ ;  /* 0x0000000107067899 */ /* 0x002fcc00080006ff */
[----:B--2---:R-:W-:-:S05]  /*00a0*/  VIADD R5, R3, UR6 ;  /* 0x0000000603057c36 */ /* 0x004fca0008000000 */
[----:B0-----:R-:W-:Y:S01]  /*00b0*/  ISETP.GE.AND P0, PT, R2, R5, PT ;  /* 0x000000050200720c */ /* 0x001fe20003f06270 */
[----:B-----5:R-:W-:-:S04]  /*00c0*/  IMAD R5, R3, UR4, RZ ;  /* 0x0000000403057c24 */ /* 0x020fc8000f8e02ff */
[----:B------:R-:W-:-:S08]  /*00d0*/  IMAD.IADD R0, R5, 0x1, R2 ;  /* 0x0000000105007824 */ /* 0x000fd000078e0202 */
[----:B---34-:R-:W-:Y:S05]  /*00e0*/  @P0 BRA `(.L_x_1) ;  /* 0x0000000400880947 */ /* 0x018fea0003800000 */
[----:B------:R-:W0:Y:S01]  /*00f0*/  I2F.U32.RP R8, R3 ;  /* 0x0000000300087306 */ /* 0x000e220000209000 */
[----:B------:R-:W-:Y:S01]  /*0100*/  VIMNMX R9, PT, PT, R2, UR6, !PT ;  /* 0x0000000602097c48 */ /* 0x000fe2000ffe0100 */
[----:B------:R-:W-:Y:S01]  /*0110*/  BSSY.RECONVERGENT B1, `(.L_x_2) ;  /* 0x0000032000017945 */ /* 0x000fe20003800200 */
[----:B------:R-:W-:-:S03]  /*0120*/  ISETP.NE.U32.AND P3, PT, R3, RZ, PT ;  /* 0x000000ff0300720c */ /* 0x000fc60003f65070 */
[----:B------:R-:W-:-:S05]  /*0130*/  IMAD.IADD R9, R9, 0x1, -R2 ;  /* 0x0000000109097824 */ /* 0x000fca00078e0a02 */
[----:B------:R-:W-:Y:S01]  /*0140*/  ISETP.NE.AND P0, PT, R9, RZ, PT ;  /* 0x000000ff0900720c */ /* 0x000fe20003f05270 */
[----:B0-----:R-:W0:Y:S02]  /*0150*/  MUFU.RCP R8, R8 ;  /* 0x0000000800087308 */ /* 0x001e240000001000 */
[----:B0-----:R-:W-:-:S06]  /*0160*/  IADD3 R6, PT, PT, R8, 0xffffffe, RZ ;  /* 0x0ffffffe08067810 */ /* 0x001fcc0007ffe0ff */
[----:B------:R0:W1:Y:S02]  /*0170*/  F2I.FTZ.U32.TRUNC.NTZ R7, R6 ;  /* 0x0000000600077305 */ /* 0x000064000021f000 */
[----:B0-----:R-:W-:Y:S02]  /*0180*/  IMAD.MOV.U32 R6, RZ, RZ, RZ ;  /* 0x000000ffff067224 */ /* 0x001fe400078e00ff */
[----:B-1----:R-:W-:-:S04]  /*0190*/  IMAD.MOV R4, RZ, RZ, -R7 ;  /* 0x000000ffff047224 */ /* 0x002fc800078e0a07 */
[----:B------:R-:W-:Y:S01]  /*01a0*/  IMAD R11, R4, R3, RZ ;  /* 0x00000003040b7224 */ /* 0x000fe200078e02ff */
[----:B------:R-:W-:Y:S01]  /*01b0*/  IADD3 R4, PT, PT, R9, -0x1, RZ ;  /* 0xffffffff09047810 */ /* 0x000fe20007ffe0ff */
[----:B------:R-:W-:Y:S02]  /*01c0*/  @!P0 IMAD.MOV R4, RZ, RZ, R9 ;  /* 0x000000ffff048224 */ /* 0x000fe400078e0209 */
[----:B------:R-:W-:-:S06]  /*01d0*/  IMAD.HI.U32 R7, R7, R11, R6 ;  /* 0x0000000b07077227 */ /* 0x000fcc00078e0006 */
[----:B------:R-:W-:-:S05]  /*01e0*/  IMAD.HI.U32 R7, R7, R4, RZ ;  /* 0x0000000407077227 */ /* 0x000fca00078e00ff */
[----:B------:R-:W-:-:S05]  /*01f0*/  IADD3 R6, PT, PT, -R7, RZ, RZ ;  /* 0x000000ff07067210 */ /* 0x000fca0007ffe1ff */
[----:B------:R-:W-:-:S05]  /*0200*/  IMAD R4, R3, R6, R4 ;  /* 0x0000000603047224 */ /* 0x000fca00078e0204 */
[----:B------:R-:W-:-:S13]  /*0210*/  ISETP.GE.U32.AND P1, PT, R4, R3, PT ;  /* 0x000000030400720c */ /* 0x000fda0003f26070 */
[----:B------:R-:W-:Y:S02]  /*0220*/  @P1 IMAD.IADD R4, R4, 0x1, -R3 ;  /* 0x0000000104041824 */ /* 0x000fe400078e0a03 */
[----:B------:R-:W-:-:S03]  /*0230*/  @P1 VIADD R7, R7, 0x1 ;  /* 0x0000000107071836 */ /* 0x000fc60000000000 */
[----:B------:R-:W-:Y:S02]  /*0240*/  ISETP.GE.U32.AND P2, PT, R4, R3, PT ;  /* 0x000000030400720c */ /* 0x000fe40003f46070 */
[----:B------:R-:W-:-:S11]  /*0250*/  SEL R4, RZ, 0x1, !P0 ;  /* 0x00000001ff047807 */ /* 0x000fd60004000000 */
[----:B------:R-:W-:Y:S02]  /*0260*/  @P2 IADD3 R7, PT, PT, R7, 0x1, RZ ;  /* 0x0000000107072810 */ /* 0x000fe40007ffe0ff */
[----:B------:R-:W-:-:S05]  /*0270*/  @!P3 LOP3.LUT R7, RZ, R3, RZ, 0x33, !PT ;  /* 0x00000003ff07b212 */ /* 0x000fca00078e33ff */
[----:B------:R-:W-:-:S05]  /*0280*/  IMAD.IADD R7, R4, 0x1, R7 ;  /* 0x0000000104077824 */ /* 0x000fca00078e0207 */
[C---:B------:R-:W-:Y:S02]  /*0290*/  LOP3.LUT R4, R7.reuse, 0x3, RZ, 0xc0, !PT ;  /* 0x0000000307047812 */ /* 0x040fe400078ec0ff */
[----:B------:R-:W-:Y:S02]  /*02a0*/  ISETP.GE.U32.AND P1, PT, R7, 0x3, PT ;  /* 0x000000030700780c */ /* 0x000fe40003f26070 */
[----:B------:R-:W-:Y:S02]  /*02b0*/  ISETP.NE.AND P0, PT, R4, 0x3, PT ;  /* 0x000000030400780c */ /* 0x000fe40003f05270 */
[----:B------:R-:W-:-:S11]  /*02c0*/  MOV R4, R2 ;  /* 0x0000000200047202 */ /* 0x000fd60000000f00 */
[----:B------:R-:W-:Y:S05]  /*02d0*/  @!P0 BRA `(.L_x_3) ;  /* 0x0000000000548947 */ /* 0x000fea0003800000 */
[----:B------:R-:W0:Y:S01]  /*02e0*/  S2UR UR5, SR_CgaCtaId ;  /* 0x00000000000579c3 */ /* 0x000e220000008800 */
[----:B------:R-:W-:Y:S01]  /*02f0*/  VIADD R4, R7, 0x1 ;  /* 0x0000000107047836 */ /* 0x000fe20000000000 */
[----:B------:R-:W-:Y:S01]  /*0300*/  UMOV UR4, 0x400 ;  /* 0x0000040000047882 */ /* 0x000fe20000000000 */
[----:B------:R-:W-:-:S03]  /*0310*/  IADD3 R9, PT, PT, R0, -UR7, RZ ;  /* 0x8000000700097c10 */ /* 0x000fc6000fffe0ff */
[----:B------:R-:W-:-:S05]  /*0320*/  LOP3.LUT R6, R4, 0x3, RZ, 0xc0, !PT ;  /* 0x0000000304067812 */ /* 0x000fca00078ec0ff */
[----:B------:R-:W-:Y:S02]  /*0330*/  IMAD R4, R6, R3, R2 ;  /* 0x0000000306047224 */ /* 0x000fe400078e0202 */
[----:B------:R-:W-:Y:S01]  /*0340*/  IMAD.MOV R10, RZ, RZ, -R6 ;  /* 0x000000ffff0a7224 */ /* 0x000fe200078e0a06 */
[----:B0-----:R-:W-:-:S06]  /*0350*/  ULEA UR4, UR5, UR4, 0x18 ;  /* 0x0000000405047291 */ /* 0x001fcc000f8ec0ff */
[----:B------:R-:W-:-:S07]  /*0360*/  LEA R8, R2, UR4, 0x2 ;  /* 0x0000000402087c11 */ /* 0x000fce000f8e10ff */
.L_x_4:
[----:B------:R-:W-:Y:S01]  /*0370*/  ISETP.GE.AND P0, PT, R9, UR8, PT ;  /* 0x0000000809007c0c */ /* 0x000fe2000bf06270 */
[----:B------:R-:W-:-:S03]  /*0380*/  HFMA2 R11, -RZ, RZ, 0, 0 ;  /* 0x00000000ff0b7431 */ /* 0x000fc600000001ff */
[----:B------:R-:W-:-:S13]  /*0390*/  ISETP.LT.OR P0, PT, R9, RZ, P0 ;  /* 0x000000ff0900720c */ /* 0x000fda0000701670 */
[----:B------:R-:W0:Y:S02]  /*03a0*/  @!P0 LDC.64 R6, c[0x0][0x380] ;  /* 0x0000e000ff068b82 */ /* 0x000e240000000a00 */
[----:B0-----:R-:W-:-:S05]  /*03b0*/  @!P0 IMAD.WIDE.U32 R6, R9, 0x4, R6 ;  /* 0x0000000409068825 */ /* 0x001fca00078e0006 */
[----:B------:R-:W2:Y:S01]  /*03c0*/  @!P0 LDG.E.CONSTANT R11, desc[UR10][R6.64] ;  /* 0x0000000a060b8981 */ /* 0x000ea2000c1e9900 */
[----:B------:R-:W-:Y:S01]  /*03d0*/  VIADD R10, R10, 0x1 ;  /* 0x000000010a0a7836 */ /* 0x000fe20000000000 */
[----:B------:R-:W-:-:S04]  /*03e0*/  IADD3 R9, PT, PT, R3, R9, RZ ;  /* 0x0000000903097210 */ /* 0x000fc80007ffe0ff */
[----:B------:R-:W-:Y:S01]  /*03f0*/  ISETP.NE.AND P0, PT, R10, RZ, PT ;  /* 0x000000ff0a00720c */ /* 0x000fe20003f05270 */
[----:B--2---:R0:W-:Y:S02]  /*0400*/  STS [R8], R11 ;  /* 0x0000000b08007388 */ /* 0x0041e40000000800 */
[----:B0-----:R-:W-:-:S10]  /*0410*/  IMAD R8, R3, 0x4, R8 ;  /* 0x0000000403087824 */ /* 0x001fd400078e0208 */
[----:B------:R-:W-:Y:S05]  /*0420*/  @P0 BRA `(.L_x_4) ;  /* 0xfffffffc00d00947 */ /* 0x000fea000383ffff */
.L_x_3:
[----:B------:R-:W-:Y:S05]  /*0430*/  BSYNC.RECONVERGENT B1 ;  /* 0x0000000000017941 */ /* 0x000fea0003800200 */
.L_x_2:
[----:B------:R-:W-:Y:S05]  /*0440*/  @!P1 BRA `(.L_x_1) ;  /* 0x0000000000b09947 */ /* 0x000fea0003800000 */
[----:B------:R-:W0:Y:S02]  /*0450*/  LDCU UR4, c[0x0][0x398] ;  /* 0x00007300ff0477ac */ /* 0x000e240008000800 */
[----:B0-----:R-:W-:-:S07]  /*0460*/  IADD3 R5, PT, PT, R5, -UR4, RZ ;  /* 0x8000000405057c10 */ /* 0x001fce000fffe0ff */
.L_x_5:
[----:B0-----:R-:W-:-:S05]  /*0470*/  IMAD.IADD R14, R5, 0x1, R4 ;  /* 0x00000001050e7824 */ /* 0x001fca00078e0204 */
[CC--:B------:R-:W-:Y:S02]  /*0480*/  IADD3 R15, PT, PT, R14.reuse, R3.reuse, RZ ;  /* 0x000000030e0f7210 */ /* 0x0c0fe40007ffe0ff */
[C---:B------:R-:W-:Y:S02]  /*0490*/  ISETP.GE.AND P2, PT, R14.reuse, UR9, PT ;  /* 0x000000090e007c0c */ /* 0x040fe4000bf46270 */
[C---:B------:R-:W-:Y:S01]  /*04a0*/  ISETP.GE.AND P3, PT, R15.reuse, UR9, PT ;  /* 0x000000090f007c0c */ /* 0x040fe2000bf66270 */
[C---:B------:R-:W-:Y:S01]  /*04b0*/  IMAD.IADD R16, R15.reuse, 0x1, R3 ;  /* 0x000000010f107824 */ /* 0x040fe200078e0203 */
[----:B------:R-:W-:Y:S02]  /*04c0*/  ISETP.LT.OR P2, PT, R14, RZ, P2 ;  /* 0x000000ff0e00720c */ /* 0x000fe40001741670 */
[----:B------:R-:W-:Y:S02]  /*04d0*/  ISETP.LT.OR P3, PT, R15, RZ, P3 ;  /* 0x000000ff0f00720c */ /* 0x000fe40001f61670 */
[----:B------:R-:W-:-:S02]  /*04e0*/  IADD3 R17, PT, PT, R16, R3, RZ ;  /* 0x0000000310117210 */ /* 0x000fc40007ffe0ff */
[C---:B------:R-:W-:Y:S02]  /*04f0*/  ISETP.GE.AND P0, PT, R16.reuse, UR9, PT ;  /* 0x0000000910007c0c */ /* 0x040fe4000bf06270 */
[C---:B------:R-:W-:Y:S02]  /*0500*/  ISETP.GE.AND P1, PT, R17.reuse, UR9, PT ;  /* 0x0000000911007c0c */ /* 0x040fe4000bf26270 */
[----:B------:R-:W-:Y:S02]  /*0510*/  ISETP.LT.OR P0, PT, R16, RZ, P0 ;  /* 0x000000ff1000720c */ /* 0x000fe40000701670 */
[----:B------:R-:W-:Y:S01]  /*0520*/  ISETP.LT.OR P1, PT, R17, RZ, P1 ;  /* 0x000000ff1100720c */ /* 0x000fe20000f21670 */
[----:B------:R-:W0:Y:S08]  /*0530*/  @!P2 LDC.64 R6, c[0x0][0x380] ;  /* 0x0000e000ff06ab82 */ /* 0x000e300000000a00 */
[----:B------:R-:W1:Y:S08]  /*0540*/  @!P3 LDC.64 R8, c[0x0][0x380] ;  /* 0x0000e000ff08bb82 */ /* 0x000e700000000a00 */
[----:B------:R-:W2:Y:S08]  /*0550*/  @!P0 LDC.64 R12, c[0x0][0x380] ;  /* 0x0000e000ff0c8b82 */ /* 0x000eb00000000a00 */
[----:B------:R-:W3:Y:S01]  /*0560*/  @!P1 LDC.64 R10, c[0x0][0x380] ;  /* 0x0000e000ff0a9b82 */ /* 0x000ee20000000a00 */
[----:B0-----:R-:W-:-:S04]  /*0570*/  @!P2 IMAD.WIDE.U32 R6, R14, 0x4, R6 ;  /* 0x000000040e06a825 */ /* 0x001fc800078e0006 */
[----:B-1----:R-:W-:Y:S01]  /*0580*/  @!P3 IMAD.WIDE.U32 R8, R15, 0x4, R8 ;  /* 0x000000040f08b825 */ /* 0x002fe200078e0008 */
[----:B------:R-:W-:-:S06]  /*0590*/  CS2R R14, SRZ ;  /* 0x00000000000e7805 */ /* 0x000fcc000001ff00 */
[----:B------:R-:W4:Y:S01]  /*05a0*/  @!P2 LDG.E.CONSTANT R14, desc[UR10][R6.64] ;  /* 0x0000000a060ea981 */ /* 0x000f22000c1e9900 */
[----:B--2---:R-:W-:-:S03]  /*05b0*/  @!P0 IMAD.WIDE.U32 R12, R16, 0x4, R12 ;  /* 0x00000004100c8825 */ /* 0x004fc600078e000c */
[----:B------:R-:W2:Y:S01]  /*05c0*/  @!P3 LDG.E.CONSTANT R15, desc[UR10][R8.64] ;  /* 0x0000000a080fb981 */ /* 0x000ea2000c1e9900 */
[----:B---3--:R-:W-:Y:S01]  /*05d0*/  @!P1 IMAD.WIDE.U32 R10, R17, 0x4, R10 ;  /* 0x00000004110a9825 */ /* 0x008fe200078e000a */
[----:B------:R-:W-:-:S06]  /*05e0*/  CS2R R16, SRZ ;  /* 0x0000000000107805 */ /* 0x000fcc000001ff00 */
[----:B------:R-:W3:Y:S04]  /*05f0*/  @!P0 LDG.E.CONSTANT R16, desc[UR10][R12.64] ;  /* 0x0000000a0c108981 */ /* 0x000ee8000c1e9900 */
[----:B------:R-:W5:Y:S01]  /*0600*/  @!P1 LDG.E.CONSTANT R17, desc[UR10][R10.64] ;  /* 0x0000000a0a119981 */ /* 0x000f62000c1e9900 */
[----:B------:R-:W0:Y:S01]  /*0610*/  S2UR UR5, SR_CgaCtaId ;  /* 0x00000000000579c3 */ /* 0x000e220000008800 */
[----:B------:R-:W-:Y:S02]  /*0620*/  UMOV UR4, 0x400 ;  /* 0x0000040000047882 */ /* 0x000fe40000000000 */
[----:B0-----:R-:W-:-:S06]  /*0630*/  ULEA UR4, UR5, UR4, 0x18 ;  /* 0x0000000405047291 */ /* 0x001fcc000f8ec0ff */
[----:B------:R-:W-:-:S05]  /*0640*/  LEA R19, R4, UR4, 0x2 ;  /* 0x0000000404137c11 */ /* 0x000fca000f8e10ff */
[----:B------:R-:W-:-:S05]  /*0650*/  IMAD R20, R3, 0x4, R19 ;  /* 0x0000000403147824 */ /* 0x000fca00078e0213 */
[C---:B------:R-:W-:Y:S02]  /*0660*/  LEA R21, R3.reuse, R20, 0x2 ;  /* 0x0000001403157211 */ /* 0x040fe400078e10ff */
[----:B------:R-:W-:-:S03]  /*0670*/  LEA R4, R3, R4, 0x1 ;  /* 0x0000000403047211 */ /* 0x000fc600078e08ff */
[----:B------:R-:W-:Y:S02]  /*0680*/  IMAD R18, R3, 0x4, R21 ;  /* 0x0000000403127824 */ /* 0x000fe400078e0215 */
[----:B------:R-:W-:-:S05]  /*0690*/  IMAD.IADD R4, R4, 0x1, R3 ;  /* 0x0000000104047824 */ /* 0x000fca00078e0203 */
[C---:B------:R-:W-:Y:S02]  /*06a0*/  ISETP.GE.AND P0, PT, R4.reuse, UR6, PT ;  /* 0x0000000604007c0c */ /* 0x040fe4000bf06270 */
[----:B------:R-:W-:Y:S01]  /*06b0*/  IADD3 R4, PT, PT, R4, R3, RZ ;  /* 0x0000000304047210 */ /* 0x000fe20007ffe0ff */
[----:B----4-:R0:W-:Y:S04]  /*06c0*/  STS [R19], R14 ;  /* 0x0000000e13007388 */ /* 0x0101e80000000800 */
[----:B--2---:R0:W-:Y:S04]  /*06d0*/  STS [R20], R15 ;  /* 0x0000000f14007388 */ /* 0x0041e80000000800 */
[----:B---3--:R0:W-:Y:S04]  /*06e0*/  STS [R21], R16 ;  /* 0x0000001015007388 */ /* 0x0081e80000000800 */
[----:B-----5:R0:W-:Y:S01]  /*06f0*/  STS [R18], R17 ;  /* 0x0000001112007388 */ /* 0x0201e20000000800 */
[----:B------:R-:W-:Y:S05]  /*0700*/  @!P0 BRA `(.L_x_5) ;  /* 0xfffffffc00588947 */ /* 0x000fea000383ffff */
.L_x_1:
[----:B------:R-:W-:Y:S05]  /*0710*/  BSYNC.RECONVERGENT B0 ;  /* 0x0000000000007941 */ /* 0x000fea0003800200 */
.L_x_0:
[----:B------:R-:W1:Y:S01]  /*0720*/  LDCU UR4, c[0x0][0x390] ;  /* 0x00007200ff0477ac */ /* 0x000e620008000800 */
[----:B------:R-:W-:Y:S01]  /*0730*/  BAR.SYNC.DEFER_BLOCKING 0x0 ;  /* 0x0000000000007b1d */ /* 0x000fe20000010000 */
[----:B-1----:R-:W-:-:S13]  /*0740*/  ISETP.GE.AND P0, PT, R0, UR4, PT ;  /* 0x0000000400007c0c */ /* 0x002fda000bf06270 */
[----:B------:R-:W-:Y:S05]  /*0750*/  @P0 EXIT ;  /* 0x000000000000094d */ /* 0x000fea0003800000 */
[----:B------:R-:W1:Y:S01]  /*0760*/  LDCU UR8, c[0x0][0x394] ;  /* 0x00007280ff0877ac */ /* 0x000e620008000800 */
[----:B------:R-:W-:Y:S01]  /*0770*/  IMAD.MOV.U32 R3, RZ, RZ, RZ ;  /* 0x000000ffff037224 */ /* 0x000fe200078e00ff */
[----:B-1----:R-:W-:-:S09]  /*0780*/  UISETP.GE.AND UP0, UPT, UR8, 0x1, UPT ;  /* 0x000000010800788c */ /* 0x002fd2000bf06270 */
[----:B------:R-:W-:Y:S05]  /*0790*/  BRA.U !UP0, `(.L_x_6) ;  /* 0x0000000508647547 */ /* 0x000fea000b800000 */
[----:B------:R-:W-:Y:S01]  /*07a0*/  UISETP.GE.U32.AND UP1, UPT, UR8, 0x8, UPT ;  /* 0x000000080800788c */ /* 0x000fe2000bf26070 */
[----:B------:R-:W-:Y:S01]  /*07b0*/  HFMA2 R3, -RZ, RZ, 0, 0 ;  /* 0x00000000ff037431 */ /* 0x000fe200000001ff */
[----:B------:R-:W-:Y:S01]  /*07c0*/  ULOP3.LUT UR6, UR8, 0x7, URZ, 0xc0, !UPT ;  /* 0x0000000708067892 */ /* 0x000fe2000f8ec0ff */
[----:B------:R-:W-:-:S03]  /*07d0*/  UMOV UR4, URZ ;  /* 0x000000ff00047c82 */ /* 0x000fc60008000000 */
[----:B------:R-:W-:-:S03]  /*07e0*/  UISETP.NE.AND UP0, UPT, UR6, URZ, UPT ;  /* 0x000000ff0600728c */ /* 0x000fc6000bf05270 */
[----:B------:R-:W-:Y:S08]  /*07f0*/  BRA.U !UP1, `(.L_x_7) ;  /* 0x0000000109887547 */ /* 0x000ff0000b800000 */
[----:B------:R-:W1:Y:S01]  /*0800*/  S2UR UR5, SR_CgaCtaId ;  /* 0x00000000000579c3 */ /* 0x000e620000008800 */
[----:B------:R-:W-:Y:S01]  /*0810*/  UMOV UR4, 0x400 ;  /* 0x0000040000047882 */ /* 0x000fe20000000000 */
[----:B------:R-:W-:Y:S01]  /*0820*/  IMAD.MOV.U32 R3, RZ, RZ, RZ ;  /* 0x000000ffff037224 */ /* 0x000fe200078e00ff */
[----:B-1----:R-:W-:Y:S02]  /*0830*/  ULEA UR5, UR5, UR4, 0x18 ;  /* 0x0000000405057291 */ /* 0x002fe4000f8ec0ff */
[----:B------:R-:W-:-:S04]  /*0840*/  ULOP3.LUT UR4, UR8, 0x7ffffff8, URZ, 0xc0, !UPT ;  /* 0x7ffffff808047892 */ /* 0x000fc8000f8ec0ff */
[----:B------:R-:W-:Y:S01]  /*0850*/  LEA R4, R2, UR5, 0x2 ;  /* 0x0000000502047c11 */ /* 0x000fe2000f8e10ff */
[----:B------:R-:W-:Y:S01]  /*0860*/  UIADD3 UR7, UPT, UPT, -UR4, URZ, URZ ;  /* 0x000000ff04077290 */ /* 0x000fe2000fffe1ff */
[----:B------:R-:W-:Y:S02]  /*0870*/  UMOV UR5, 0x10 ;  /* 0x0000001000057882 */ /* 0x000fe40000000000 */
[----:B------:R-:W-:-:S09]  /*0880*/  IADD3 R4, PT, PT, R4, 0x10, RZ ;  /* 0x0000001004047810 */ /* 0x000fd20007ffe0ff */
.L_x_8:
[----:B------:R-:W1:Y:S01]  /*0890*/  LDS R6, [R4+-0x10] ;  /* 0xfffff00004067984 */ /* 0x000e620000000800 */
[----:B------:R-:W1:Y:S03]  /*08a0*/  LDCU.64 UR12, c[0x3][UR5+-0x10] ;  /* 0x00fffe00050c77ac */ /* 0x000e660008000a00 */
[----:B------:R-:W2:Y:S01]  /*08b0*/  LDS R5, [R4+-0xc] ;  /* 0xfffff40004057984 */ /* 0x000ea20000000800 */
[----:B------:R-:W3:Y:S03]  /*08c0*/  LDCU.64 UR14, c[0x3][UR5+-0x8] ;  /* 0x00ffff00050e77ac */ /* 0x000ee60008000a00 */
[----:B------:R-:W3:Y:S01]  /*08d0*/  LDS R8, [R4+-0x8] ;  /* 0xfffff80004087984 */ /* 0x000ee20000000800 */
[----:B------:R-:W4:Y:S03]  /*08e0*/  LDCU.64 UR16, c[0x3][UR5] ;  /* 0x00c00000051077ac */ /* 0x000f260008000a00 */
[----:B------:R-:W5:Y:S01]  /*08f0*/  LDS R10, [R4+-0x4] ;  /* 0xfffffc00040a7984 */ /* 0x000f620000000800 */
[----:B------:R-:W-:-:S03]  /*0900*/  UIADD3 UR7, UPT, UPT, UR7, 0x8, URZ ;  /* 0x0000000807077890 */ /* 0x000fc6000fffe0ff */
[----:B------:R-:W4:Y:S01]  /*0910*/  LDS R12, [R4] ;  /* 0x00000000040c7984 */ /* 0x000f220000000800 */
[----:B------:R-:W-:-:S03]  /*0920*/  UISETP.NE.AND UP1, UPT, UR7, URZ, UPT ;  /* 0x000000ff0700728c */ /* 0x000fc6000bf25270 */
[----:B0-----:R-:W0:Y:S04]  /*0930*/  LDS R14, [R4+0x4] ;  /* 0x00000400040e7984 */ /* 0x001e280000000800 */
[----:B------:R-:W0:Y:S04]  /*0940*/  LDS R16, [R4+0x8] ;  /* 0x0000080004107984 */ /* 0x000e280000000800 */
[----:B------:R1:W0:Y:S02]  /*0950*/  LDS R18, [R4+0xc] ;  /* 0x00000c0004127984 */ /* 0x0002240000000800 */
[----:B-1----:R-:W-:-:S02]  /*0960*/  VIADD R4, R4, 0x20 ;  /* 0x0000002004047836 */ /* 0x002fc40000000000 */
[----:B------:R-:W-:-:S04]  /*0970*/  FFMA R6, R6, UR12, R3 ;  /* 0x0000000c06067c23 */ /* 0x000fc80008000003 */
[----:B--2---:R-:W-:Y:S01]  /*0980*/  FFMA R5, R5, UR13, R6 ;  /* 0x0000000d05057c23 */ /* 0x004fe20008000006 */
[----:B------:R-:W1:Y:S03]  /*0990*/  LDCU.64 UR12, c[0x3][UR5+0x8] ;  /* 0x00c00100050c77ac */ /* 0x000e660008000a00 */
[----:B---3--:R-:W-:Y:S01]  /*09a0*/  FFMA R5, R8, UR14, R5 ;  /* 0x0000000e08057c23 */ /* 0x008fe20008000005 */
[----:B------:R-:W-:-:S03]  /*09b0*/  UIADD3 UR5, UPT, UPT, UR5, 0x20, URZ ;  /* 0x0000002005057890 */ /* 0x000fc6000fffe0ff */
[----:B-----5:R-:W-:-:S04]  /*09c0*/  FFMA R5, R10, UR15, R5 ;  /* 0x0000000f0a057c23 */ /* 0x020fc80008000005 */
[----:B----4-:R-:W-:-:S04]  /*09d0*/  FFMA R5, R12, UR16, R5 ;  /* 0x000000100c057c23 */ /* 0x010fc80008000005 */
[----:B0-----:R-:W-:-:S04]  /*09e0*/  FFMA R5, R14, UR17, R5 ;  /* 0x000000110e057c23 */ /* 0x001fc80008000005 */
[----:B-1----:R-:W-:-:S04]  /*09f0*/  FFMA R5, R16, UR12, R5 ;  /* 0x0000000c10057c23 */ /* 0x002fc80008000005 */
[----:B------:R-:W-:Y:S01]  /*0a00*/  FFMA R3, R18, UR13, R5 ;  /* 0x0000000d12037c23 */ /* 0x000fe20008000005 */
[----:B------:R-:W-:Y:S06]  /*0a10*/  BRA.U UP1, `(.L_x_8) ;  /* 0xfffffffd019c7547 */ /* 0x000fec000b83ffff */
.L_x_7:
[----:B------:R-:W-:Y:S05]  /*0a20*/  BRA.U !UP0, `(.L_x_6) ;  /* 0x0000000108c07547 */ /* 0x000fea000b800000 */
[----:B------:R-:W-:Y:S02]  /*0a30*/  UISETP.GE.U32.AND UP0, UPT, UR6, 0x4, UPT ;  /* 0x000000040600788c */ /* 0x000fe4000bf06070 */
[----:B------:R-:W-:-:S04]  /*0a40*/  ULOP3.LUT UR9, UR8, 0x3, URZ, 0xc0, !UPT ;  /* 0x0000000308097892 */ /* 0x000fc8000f8ec0ff */
[----:B------:R-:W-:-:S03]  /*0a50*/  UISETP.NE.AND UP1, UPT, UR9, URZ, UPT ;  /* 0x000000ff0900728c */ /* 0x000fc6000bf25270 */
[----:B------:R-:W-:Y:S08]  /*0a60*/  BRA.U !UP0, `(.L_x_9) ;  /* 0x0000000108447547 */ /* 0x000ff0000b800000 */
[----:B------:R-:W1:Y:S01]  /*0a70*/  S2UR UR6, SR_CgaCtaId ;  /* 0x00000000000679c3 */ /* 0x000e620000008800 */
[----:B------:R-:W-:Y:S01]  /*0a80*/  UMOV UR5, 0x400 ;  /* 0x0000040000057882 */ /* 0x000fe20000000000 */
[----:B------:R-:W-:Y:S01]  /*0a90*/  IADD3 R4, PT, PT, R2, UR4, RZ ;  /* 0x0000000402047c10 */ /* 0x000fe2000fffe0ff */
[----:B-1----:R-:W-:-:S06]  /*0aa0*/  ULEA UR5, UR6, UR5, 0x18 ;  /* 0x0000000506057291 */ /* 0x002fcc000f8ec0ff */
[----:B------:R-:W-:Y:S01]  /*0ab0*/  LEA R4, R4, UR5, 0x2 ;  /* 0x0000000504047c11 */ /* 0x000fe2000f8e10ff */
[----:B------:R-:W-:Y:S02]  /*0ac0*/  USHF.L.U32 UR5, UR4, 0x2, URZ ;  /* 0x0000000204057899 */ /* 0x000fe400080006ff */
[----:B------:R-:W-:Y:S02]  /*0ad0*/  UIADD3 UR4, UPT, UPT, UR4, 0x4, URZ ;  /* 0x0000000404047890 */ /* 0x000fe4000fffe0ff */
[----:B------:R-:W1:Y:S04]  /*0ae0*/  LDS R6, [R4] ;  /* 0x0000000004067984 */ /* 0x000e680000000800 */
[----:B------:R-:W2:Y:S04]  /*0af0*/  LDS R5, [R4+0x4] ;  /* 0x0000040004057984 */ /* 0x000ea80000000800 */
[----:B------:R-:W3:Y:S01]  /*0b00*/  LDS R8, [R4+0x8] ;  /* 0x0000080004087984 */ /* 0x000ee20000000800 */
[----:B------:R-:W1:Y:S03]  /*0b10*/  LDCU.64 UR12, c[0x3][UR5] ;  /* 0x00c00000050c77ac */ /* 0x000e660008000a00 */
[----:B------:R-:W4:Y:S01]  /*0b20*/  LDS R10, [R4+0xc] ;  /* 0x00000c00040a7984 */ /* 0x000f220000000800 */
[----:B------:R-:W3:Y:S01]  /*0b30*/  LDCU.64 UR6, c[0x3][UR5+0x8] ;  /* 0x00c00100050677ac */ /* 0x000ee20008000a00 */
[----:B-1----:R-:W-:-:S04]  /*0b40*/  FFMA R6, R6, UR12, R3 ;  /* 0x0000000c06067c23 */ /* 0x002fc80008000003 */
[----:B--2---:R-:W-:-:S04]  /*0b50*/  FFMA R5, R5, UR13, R6 ;  /* 0x0000000d05057c23 */ /* 0x004fc80008000006 */
[----:B---3--:R-:W-:-:S04]  /*0b60*/  FFMA R5, R8, UR6, R5 ;  /* 0x0000000608057c23 */ /* 0x008fc80008000005 */
[----:B----4-:R-:W-:-:S07]  /*0b70*/  FFMA R3, R10, UR7, R5 ;  /* 0x000000070a037c23 */ /* 0x010fce0008000005 */
.L_x_9:
[----:B------:R-:W-:Y:S05]  /*0b80*/  BRA.U !UP1, `(.L_x_6) ;  /* 0x0000000109687547 */ /* 0x000fea000b800000 */
[----:B------:R-:W-:Y:S02]  /*0b90*/  UISETP.NE.AND UP0, UPT, UR9, 0x1, UPT ;  /* 0x000000010900788c */ /* 0x000fe4000bf05270 */
[----:B------:R-:W-:-:S04]  /*0ba0*/  ULOP3.LUT UR5, UR8, 0x1, URZ, 0xc0, !UPT ;  /* 0x0000000108057892 */ /* 0x000fc8000f8ec0ff */
[----:B------:R-:W-:-:S03]  /*0bb0*/  UISETP.NE.U32.AND UP1, UPT, UR5, 0x1, UPT ;  /* 0x000000010500788c */ /* 0x000fc6000bf25070 */
[----:B------:R-:W-:Y:S08]  /*0bc0*/  BRA.U !UP0, `(.L_x_10) ;  /* 0x0000000108307547 */ /* 0x000ff0000b800000 */
[----:B------:R-:W1:Y:S01]  /*0bd0*/  S2UR UR6, SR_CgaCtaId ;  /* 0x00000000000679c3 */ /* 0x000e620000008800 */
[----:B------:R-:W-:Y:S01]  /*0be0*/  UMOV UR5, 0x400 ;  /* 0x0000040000057882 */ /* 0x000fe20000000000 */
[----:B------:R-:W-:Y:S01]  /*0bf0*/  VIADD R4, R2, UR4 ;  /* 0x0000000402047c36 */ /* 0x000fe20008000000 */
[----:B-1----:R-:W-:-:S06]  /*0c00*/  ULEA UR5, UR6, UR5, 0x18 ;  /* 0x0000000506057291 */ /* 0x002fcc000f8ec0ff */
[----:B------:R-:W-:Y:S01]  /*0c10*/  LEA R4, R4, UR5, 0x2 ;  /* 0x0000000504047c11 */ /* 0x000fe2000f8e10ff */
[----:B------:R-:W-:Y:S02]  /*0c20*/  USHF.L.U32 UR5, UR4, 0x2, URZ ;  /* 0x0000000204057899 */ /* 0x000fe400080006ff */
[----:B------:R-:W-:Y:S02]  /*0c30*/  UIADD3 UR4, UPT, UPT, UR4, 0x2, URZ ;  /* 0x0000000204047890 */ /* 0x000fe4000fffe0ff */
[----:B------:R-:W1:Y:S04]  /*0c40*/  LDS R6, [R4] ;  /* 0x0000000004067984 */ /* 0x000e680000000800 */
[----:B------:R-:W2:Y:S04]  /*0c50*/  LDS R8, [R4+0x4] ;  /* 0x0000040004087984 */ /* 0x000ea80000000800 */
[----:B------:R-:W1:Y:S02]  /*0c60*/  LDCU.64 UR6, c[0x3][UR5] ;  /* 0x00c00000050677ac */ /* 0x000e640008000a00 */
[----:B-1----:R-:W-:-:S04]  /*0c70*/  FFMA R3, R6, UR6, R3 ;  /* 0x0000000606037c23 */ /* 0x002fc80008000003 */
[----:B--2---:R-:W-:-:S07]  /*0c80*/  FFMA R3, R8, UR7, R3 ;  /* 0x0000000708037c23 */ /* 0x004fce0008000003 */
.L_x_10:
[----:B------:R-:W-:Y:S05]  /*0c90*/  BRA.U UP1, `(.L_x_6) ;  /* 0x0000000101247547 */ /* 0x000fea000b800000 */
[----:B------:R-:W1:Y:S01]  /*0ca0*/  S2UR UR6, SR_CgaCtaId ;  /* 0x00000000000679c3 */ /* 0x000e620000008800 */
[----:B------:R-:W-:Y:S01]  /*0cb0*/  UMOV UR5, 0x400 ;  /* 0x0000040000057882 */ /* 0x000fe20000000000 */
[----:B------:R-:W-:Y:S01]  /*0cc0*/  IADD3 R2, PT, PT, R2, UR4, RZ ;  /* 0x0000000402027c10 */ /* 0x000fe2000fffe0ff */
[----:B------:R-:W-:-:S12]  /*0cd0*/  USHF.L.U32 UR4, UR4, 0x2, URZ ;  /* 0x0000000204047899 */ /* 0x000fd800080006ff */
[----:B------:R-:W2:Y:S01]  /*0ce0*/  LDCU UR4, c[0x3][UR4] ;  /* 0x00c00000040477ac */ /* 0x000ea20008000800 */
[----:B-1----:R-:W-:-:S06]  /*0cf0*/  ULEA UR5, UR6, UR5, 0x18 ;  /* 0x0000000506057291 */ /* 0x002fcc000f8ec0ff */
[----:B------:R-:W-:-:S06]  /*0d00*/  LEA R2, R2, UR5, 0x2 ;  /* 0x0000000502027c11 */ /* 0x000fcc000f8e10ff */
[----:B------:R-:W2:Y:S02]  /*0d10*/  LDS R2, [R2] ;  /* 0x0000000002027984 */ /* 0x000ea40000000800 */
[----:B--2---:R-:W-:-:S07]  /*0d20*/  FFMA R3, R2, UR4, R3 ;  /* 0x0000000402037c23 */ /* 0x004fce0008000003 */
.L_x_6:
[----:B------:R-:W1:Y:S02]  /*0d30*/  LDC.64 R4, c[0x0][0x388] ;  /* 0x0000e200ff047b82 */ /* 0x000e640000000a00 */
[----:B-1----:R-:W-:-:S05]  /*0d40*/  IMAD.WIDE.U32 R4, R0, 0x4, R4 ;  /* 0x0000000400047825 */ /* 0x002fca00078e0004 */
[----:B------:R-:W-:Y:S01]  /*0d50*/  STG.E desc[UR10][R4.64], R3 ;  /* 0x0000000304007986 */ /* 0x000fe2000c10190a */
[----:B------:R-:W-:Y:S05]  /*0d60*/  EXIT ;  /* 0x000000000000794d */ /* 0x000fea0003800000 */
.L_x_11:
[----:B------:R-:W-:-:S00]  /*0d70*/  BRA `(.L_x_11) ;  /* 0xfffffffc00fc7947 */ /* 0x000fc0000383ffff */
[----:B------:R-:W-:-:S00]  /*0d80*/  NOP ;  /* 0x0000000000007918 */ /* 0x000fc00000000000 */
[----:B------:R-:W-:-:S00]  /*0d90*/  NOP ;  /* 0x0000000000007918 */ /* 0x000fc00000000000 */
[----:B------:R-:W-:-:S00]  /*0da0*/  NOP ;  /* 0x0000000000007918 */ /* 0x000fc00000000000 */
[----:B------:R-:W-:-:S00]  /*0db0*/  NOP ;  /* 0x0000000000007918 */ /* 0x000fc00000000000 */
[----:B------:R-:W-:-:S00]  /*0dc0*/  NOP ;  /* 0x0000000000007918 */ /* 0x000fc00000000000 */
[----:B------:R-:W-:-:S00]  /*0dd0*/  NOP ;  /* 0x0000000000007918 */ /* 0x000fc00000000000 */
[----:B------:R-:W-:-:S00]  /*0de0*/  NOP ;  /* 0x0000000000007918 */ /* 0x000fc00000000000 */
[----:B------:R-:W-:-:S00]  /*0df0*/  NOP ;  /* 0x0000000000007918 */ /* 0x000fc00000000000 */
.L_x_12:


//--------------------- .nv.shared._Z19conv1d_shared_constPKfPfiii --------------------------
	.section	.nv.shared._Z19conv1d_shared_constPKfPfiii,"aw",@nobits
	.sectionflags	@""
	.align	16
	.zero		1024


//--------------------- .nv.shared.reserved.0     --------------------------
	.section	.nv.shared.reserved.0,"aw",@nobits
	.weak		__nv_reservedSMEM_offset_0_alias
	.size		__nv_reservedSMEM_offset_0_alias, 0, 64
	.other		__nv_reservedSMEM_offset_0_alias,@"STO_CUDA_RESERVED_SHARED STV_DEFAULT"
__nv_reservedSMEM_offset_0_alias:
	.zero		0
	.zero		64


//--------------------- .nv.constant0._Z19conv1d_shared_constPKfPfiii --------------------------
	.section	.nv.constant0._Z19conv1d_shared_constPKfPfiii,"a",@progbits
	.sectionflags	@""
	.align	4
.nv.constant0._Z19conv1d_shared_constPKfPfiii:
	.zero		924


//--------------------- SYMBOLS --------------------------

	.type		.nv.reservedSmem.offset0,@object
	.size		.nv.reservedSmem.offset0,0x4
	.type		.nv.reservedSmem.cap,@object
	.size		.nv.reservedSmem.cap,0x4
